//
// Generated by NVIDIA NVVM Compiler
//
// Compiler Build ID: CL-36424714
// Cuda compilation tools, release 13.0, V13.0.88
// Based on NVVM 20.0.0
//

.version 9.0
.target sm_100
.address_size 64

	// .globl	_Z16stressTestKernelP15AtomicWorkStack
.extern .func  (.param .b32 func_retval0) vprintf
(
	.param .b64 vprintf_param_0,
	.param .b64 vprintf_param_1
)
;
.global .align 4 .u32 globalTaskCounter = 1000;
.global .attribute(.managed) .align 4 .u32 pushCount;
.global .attribute(.managed) .align 4 .u32 printedPushCount;
.global .attribute(.managed) .align 8 .u64 appeared;
.global .align 1 .b8 $str[53] = {84, 104, 114, 101, 97, 100, 32, 37, 100, 58, 32, 112, 117, 115, 104, 32, 102, 97, 105, 108, 101, 100, 32, 40, 115, 116, 97, 99, 107, 32, 102, 117, 108, 108, 41, 32, 102, 111, 114, 32, 110, 101, 119, 32, 105, 116, 101, 109, 32, 37, 100, 10};
.global .align 1 .b8 $str$1[41] = {80, 117, 115, 104, 101, 100, 32, 105, 116, 101, 109, 32, 97, 116, 32, 105, 110, 100, 101, 120, 32, 37, 100, 32, 119, 105, 116, 104, 32, 117, 116, 105, 108, 105, 116, 121, 32, 37, 100, 10};
.global .align 1 .b8 $str$2[25] = {80, 111, 112, 112, 101, 100, 32, 105, 116, 101, 109, 32, 97, 116, 32, 105, 110, 100, 101, 120, 32, 37, 100, 10};

.visible .entry _Z16stressTestKernelP15AtomicWorkStack(
	.param .u64 .ptr .align 1 _Z16stressTestKernelP15AtomicWorkStack_param_0
)
{
	.local .align 8 .b8 	__local_depot0[16];
	.reg .b64 	%SP;
	.reg .b64 	%SPL;
	.reg .pred 	%p<8>;
	.reg .b32 	%r<30>;
	.reg .b64 	%rd<24>;

	mov.u64 	%SPL, __local_depot0;
	cvta.local.u64 	%SP, %SPL;
	ld.param.u64 	%rd5, [_Z16stressTestKernelP15AtomicWorkStack_param_0];
	cvta.to.global.u64 	%rd1, %rd5;
	add.u64 	%rd6, %SP, 0;
	add.u64 	%rd2, %SPL, 0;
	add.u64 	%rd7, %SP, 8;
	add.u64 	%rd3, %SPL, 8;
	mov.u32 	%r9, %ctaid.x;
	mov.u32 	%r10, %ntid.x;
	mov.u32 	%r11, %tid.x;
	mad.lo.s32 	%r1, %r9, %r10, %r11;
	mov.b32 	%r29, 0;
	mov.u64 	%rd21, $str;
	mov.u64 	%rd14, $str$1;
$L__BB0_1:
	atom.global.add.u32 	%r3, [globalTaskCounter], 1;
	bra.uni 	$L__BB0_10;
$L__BB0_2:
	membar.gl;
	atom.global.or.b32 	%r21, [%rd1+5242884], 0;
	setp.lt.s32 	%p4, %r21, 1;
	@%p4 bra 	$L__BB0_8;
	cvta.to.local.u64 	%rd4, %rd6;
	mov.u64 	%rd18, $str$2;
$L__BB0_4:
	ld.global.u32 	%r6, [%rd1+5242880];
	setp.eq.s32 	%p5, %r6, 0;
	@%p5 bra 	$L__BB0_7;
	add.s32 	%r7, %r6, -1;
	atom.relaxed.global.cas.b32 	%r22, [%rd1+5242880], %r6, %r7;
	setp.ne.s32 	%p6, %r22, %r6;
	@%p6 bra 	$L__BB0_4;
	st.local.u32 	[%rd4], %r7;
	cvta.global.u64 	%rd19, %rd18;
	{ // callseq 1, 0
	.param .b64 param0;
	st.param.b64 	[param0], %rd19;
	.param .b64 param1;
	st.param.b64 	[param1], %rd6;
	.param .b32 retval0;
	call.uni (retval0), 
	vprintf, 
	(
	param0, 
	param1
	);
	ld.param.b32 	%r23, [retval0];
	} // callseq 1
	atom.global.add.u32 	%r25, [%rd1+5242884], -1;
$L__BB0_7:
	membar.gl;
	atom.global.or.b32 	%r26, [%rd1+5242884], 0;
	setp.gt.s32 	%p7, %r26, 0;
	@%p7 bra 	$L__BB0_4;
$L__BB0_8:
	ret;
$L__BB0_9:
	st.local.v2.u32 	[%rd3], {%r1, %r3};
	cvta.global.u64 	%rd22, %rd21;
	{ // callseq 2, 0
	.param .b64 param0;
	st.param.b64 	[param0], %rd22;
	.param .b64 param1;
	st.param.b64 	[param1], %rd7;
	.param .b32 retval0;
	call.uni (retval0), 
	vprintf, 
	(
	param0, 
	param1
	);
	ld.param.b32 	%r27, [retval0];
	} // callseq 2
$L__BB0_10:
	ld.global.u32 	%r4, [%rd1+5242880];
	setp.gt.u32 	%p1, %r4, 131071;
	@%p1 bra 	$L__BB0_9;
	add.s32 	%r12, %r4, 1;
	atom.relaxed.global.cas.b32 	%r13, [%rd1+5242880], %r4, %r12;
	setp.ne.s32 	%p2, %r13, %r4;
	@%p2 bra 	$L__BB0_10;
	mul.wide.u32 	%rd8, %r4, 40;
	add.s64 	%rd9, %rd1, %rd8;
	mov.b64 	%rd10, 0;
	st.global.u64 	[%rd9], %rd10;
	mov.b32 	%r14, 0;
	st.global.v2.u32 	[%rd9+8], {%r14, %r3};
	st.global.v2.u32 	[%rd9+16], {%r14, %r14};
	st.global.u64 	[%rd9+24], %rd10;
	st.global.u32 	[%rd9+32], %r14;
	ld.global.u64 	%rd11, [appeared];
	mul.wide.u32 	%rd12, %r4, 4;
	add.s64 	%rd13, %rd11, %rd12;
	atom.add.u32 	%r15, [%rd13], 1;
	atom.global.add.u32 	%r16, [pushCount], 1;
	st.local.v2.u32 	[%rd2], {%r4, %r3};
	cvta.global.u64 	%rd15, %rd14;
	{ // callseq 0, 0
	.param .b64 param0;
	st.param.b64 	[param0], %rd15;
	.param .b64 param1;
	st.param.b64 	[param1], %rd6;
	.param .b32 retval0;
	call.uni (retval0), 
	vprintf, 
	(
	param0, 
	param1
	);
	ld.param.b32 	%r17, [retval0];
	} // callseq 0
	atom.global.add.u32 	%r19, [printedPushCount], 1;
	atom.global.add.u32 	%r20, [%rd1+5242884], 1;
	add.s32 	%r29, %r29, 1;
	setp.eq.s32 	%p3, %r29, 128;
	@%p3 bra 	$L__BB0_2;
	bra.uni 	$L__BB0_1;

}


// ===== COMPILED SASS (sm_100) =====

	.target	sm_100

	.elftype	@"ET_EXEC"


//--------------------- .note.nv.tkinfo           --------------------------
	.section	.note.nv.tkinfo,"",@"SHT_NOTE"
	.sectionflags	@"SHF_NOTE_NV_TKINFO"
	.tkinfo
        /*0018*/ 	.word	0x00000002
        /*0030*/ 	.string	""
        /*0030*/ 	.string	"ptxas"
        /*0030*/ 	.string	"Cuda compilation tools, release 13.0, V13.0.88"
        /*0030*/ 	.string	"Build cuda_13.0.r13.0/compiler.36424714_0"
        /*0030*/ 	.string	"-arch sm_100 -m 64 "



//--------------------- .note.nv.cuinfo           --------------------------
	.section	.note.nv.cuinfo,"",@"SHT_NOTE"
	.sectionflags	@"SHF_NOTE_NV_CUINFO"
        /*0018*/ 	.short	0x0002
        /*001a*/ 	.short	0x0064
        /*001c*/ 	.short	0x0082
	.zero		2


//--------------------- .nv.info                  --------------------------
	.section	.nv.info,"",@"SHT_CUDA_INFO"
	.align	4


	//----- nvinfo : EIATTR_REGCOUNT
	.align		4
        /*0000*/ 	.byte	0x04, 0x2f
        /*0002*/ 	.short	(.L_8 - .L_7)
	.align		4
.L_7:
        /*0004*/ 	.word	index@(_Z16stressTestKernelP15AtomicWorkStack)
        /*0008*/ 	.word	0x0000001d


	//----- nvinfo : EIATTR_FRAME_SIZE
	.align		4
.L_8:
        /*000c*/ 	.byte	0x04, 0x11
        /*000e*/ 	.short	(.L_10 - .L_9)
	.align		4
.L_9:
        /*0010*/ 	.word	index@(_Z16stressTestKernelP15AtomicWorkStack)
        /*0014*/ 	.word	0x00000010


	//----- nvinfo : EIATTR_MIN_STACK_SIZE
	.align		4
.L_10:
        /*0018*/ 	.byte	0x04, 0x12
        /*001a*/ 	.short	(.L_12 - .L_11)
	.align		4
.L_11:
        /*001c*/ 	.word	index@(_Z16stressTestKernelP15AtomicWorkStack)
        /*0020*/ 	.word	0x00000010
.L_12:


//--------------------- .nv.compat                --------------------------
	.section	.nv.compat,"",@"SHT_CUDA_COMPAT_INFO"
	.align	4
        /*0000*/ 	.byte	0x02, 0x09, 0x00, 0x00, 0x02, 0x02, 0x01, 0x00, 0x02, 0x05, 0x05, 0x00, 0x03, 0x07, 0x01, 0x01
        /*0010*/ 	.byte	0x02, 0x03, 0x00, 0x00, 0x02, 0x06, 0x01, 0x00, 0x04, 0x0b, 0x08, 0x00, 0x09, 0x00, 0x00, 0x00
        /*0020*/ 	.byte	0x00, 0x00, 0x00, 0x00


//--------------------- .nv.info._Z16stressTestKernelP15AtomicWorkStack --------------------------
	.section	.nv.info._Z16stressTestKernelP15AtomicWorkStack,"",@"SHT_CUDA_INFO"
	.sectionflags	@""
	.align	4


	//----- nvinfo : EIATTR_CUDA_API_VERSION
	.align		4
        /*0000*/ 	.byte	0x04, 0x37
        /*0002*/ 	.short	(.L_14 - .L_13)
.L_13:
        /*0004*/ 	.word	0x00000082


	//----- nvinfo : EIATTR_KPARAM_INFO
	.align		4
.L_14:
        /*0008*/ 	.byte	0x04, 0x17
        /*000a*/ 	.short	(.L_16 - .L_15)
.L_15:
        /*000c*/ 	.word	0x00000000
        /*0010*/ 	.short	0x0000
        /*0012*/ 	.short	0x0000
        /*0014*/ 	.byte	0x00, 0xf5, 0x21, 0x00


	//----- nvinfo : EIATTR_SPARSE_MMA_MASK
	.align		4
.L_16:
        /*0018*/ 	.byte	0x03, 0x50
        /*001a*/ 	.short	0x0000


	//----- nvinfo : EIATTR_MAXREG_COUNT
	.align		4
        /*001c*/ 	.byte	0x03, 0x1b
        /*001e*/ 	.short	0x00ff


	//----- nvinfo : EIATTR_EXTERNS
	.align		4
        /*0020*/ 	.byte	0x04, 0x0f
        /*0022*/ 	.short	(.L_18 - .L_17)


	//   ....[0]....
	.align		4
.L_17:
        /*0024*/ 	.word	index@(vprintf)


	//----- nvinfo : EIATTR_MERCURY_ISA_VERSION
	.align		4
.L_18:
        /*0028*/ 	.byte	0x03, 0x5f
        /*002a*/ 	.short	0x0101


	//----- nvinfo : EIATTR_INT_WARP_WIDE_INSTR_OFFSETS
	.align		4
        /*002c*/ 	.byte	0x04, 0x31
        /*002e*/ 	.short	(.L_20 - .L_19)


	//   ....[0]....
.L_19:
        /*0030*/ 	.word	0x00000120


	//   ....[1]....
        /*0034*/ 	.word	0x000001f0


	//   ....[2]....
        /*0038*/ 	.word	0x00000460


	//   ....[3]....
        /*003c*/ 	.word	0x000005b0


	//   ....[4]....
        /*0040*/ 	.word	0x00000880


	//----- nvinfo : EIATTR_VRC_CTA_INIT_COUNT
	.align		4
.L_20:
        /*0044*/ 	.byte	0x02, 0x4a
	.zero		1
	.zero		1


	//----- nvinfo : EIATTR_SYSCALL_OFFSETS
	.align		4
        /*0048*/ 	.byte	0x04, 0x46
        /*004a*/ 	.short	(.L_22 - .L_21)


	//   ....[0]....
.L_21:
        /*004c*/ 	.word	0x00000330


	//   ....[1]....
        /*0050*/ 	.word	0x00000580


	//   ....[2]....
        /*0054*/ 	.word	0x00000860


	//----- nvinfo : EIATTR_EXIT_INSTR_OFFSETS
	.align		4
.L_22:
        /*0058*/ 	.byte	0x04, 0x1c
        /*005a*/ 	.short	(.L_24 - .L_23)


	//   ....[0]....
.L_23:
        /*005c*/ 	.word	0x000006f0


	//   ....[1]....
        /*0060*/ 	.word	0x000009e0


	//----- nvinfo : EIATTR_CRS_STACK_SIZE
	.align		4
.L_24:
        /*0064*/ 	.byte	0x04, 0x1e
        /*0066*/ 	.short	(.L_26 - .L_25)
.L_25:
        /*0068*/ 	.word	0x00000000


	//----- nvinfo : EIATTR_CBANK_PARAM_SIZE
	.align		4
.L_26:
        /*006c*/ 	.byte	0x03, 0x19
        /*006e*/ 	.short	0x0008


	//----- nvinfo : EIATTR_PARAM_CBANK
	.align		4
        /*0070*/ 	.byte	0x04, 0x0a
        /*0072*/ 	.short	(.L_28 - .L_27)
	.align		4
.L_27:
        /*0074*/ 	.word	index@(.nv.constant0._Z16stressTestKernelP15AtomicWorkStack)
        /*0078*/ 	.short	0x0380
        /*007a*/ 	.short	0x0008


	//----- nvinfo : EIATTR_SW_WAR
	.align		4
.L_28:
        /*007c*/ 	.byte	0x04, 0x36
        /*007e*/ 	.short	(.L_30 - .L_29)
.L_29:
        /*0080*/ 	.word	0x00000008
.L_30:


//--------------------- .nv.callgraph             --------------------------
	.section	.nv.callgraph,"",@"SHT_CUDA_CALLGRAPH"
	.align	4
	.sectionentsize	8
	.align		4
        /*0000*/ 	.word	0x00000000
	.align		4
        /*0004*/ 	.word	0xffffffff
	.align		4
        /*0008*/ 	.word	index@(_Z16stressTestKernelP15AtomicWorkStack)
	.align		4
        /*000c*/ 	.word	index@(vprintf)
	.align		4
        /*0010*/ 	.word	0x00000000
	.align		4
        /*0014*/ 	.word	0xfffffffe
	.align		4
        /*0018*/ 	.word	0x00000000
	.align		4
        /*001c*/ 	.word	0xfffffffd
	.align		4
        /*0020*/ 	.word	0x00000000
	.align		4
        /*0024*/ 	.word	0xfffffffc


//--------------------- .nv.constant4             --------------------------
	.section	.nv.constant4,"a",@progbits
	.align	8
	.align		8
.nv.constant4:
        /*0000*/ 	.dword	vprintf
	.align		8
        /*0008*/ 	.dword	globalTaskCounter
	.align		8
        /*0010*/ 	.dword	pushCount
	.align		8
        /*0018*/ 	.dword	printedPushCount
	.align		8
        /*0020*/ 	.dword	appeared
	.align		8
        /*0028*/ 	.dword	$str
	.align		8
        /*0030*/ 	.dword	$str$1
	.align		8
        /*0038*/ 	.dword	$str$2


//--------------------- .text._Z16stressTestKernelP15AtomicWorkStack --------------------------
	.section	.text._Z16stressTestKernelP15AtomicWorkStack,"ax",@progbits
	.align	128
        .global         _Z16stressTestKernelP15AtomicWorkStack
        .type           _Z16stressTestKernelP15AtomicWorkStack,@function
        .size           _Z16stressTestKernelP15AtomicWorkStack,(.L_x_15 - _Z16stressTestKernelP15AtomicWorkStack)
        .other          _Z16stressTestKernelP15AtomicWorkStack,@"STO_CUDA_ENTRY STV_DEFAULT"
_Z16stressTestKernelP15AtomicWorkStack:
.text._Z16stressTestKernelP15AtomicWorkStack:
[----:B------:R-:W0:Y:S01]  /*0000*/  LDC R1, c[0x0][0x37c] ;  /* 0x0000df00ff017b82 */ /* 0x000e220000000800 */
[----:B------:R-:W1:Y:S01]  /*0010*/  S2R R3, SR_TID.X ;  /* 0x0000000000037919 */ /* 0x000e620000002100 */
[----:B------:R-:W2:Y:S06]  /*0020*/  LDCU UR4, c[0x0][0x2f8] ;  /* 0x00005f00ff0477ac */ /* 0x000eac0008000800 */
[----:B------:R-:W1:Y:S01]  /*0030*/  S2UR UR6, SR_CTAID.X ;  /* 0x00000000000679c3 */ /* 0x000e620000002500 */
[----:B0-----:R-:W-:Y:S01]  /*0040*/  VIADD R1, R1, 0xfffffff0 ;  /* 0xfffffff001017836 */ /* 0x001fe20000000000 */
[----:B------:R-:W-:Y:S01]  /*0050*/  BSSY B7, `(.L_x_0) ;  /* 0x000005e000077945 */ /* 0x000fe20003800000 */
[----:B------:R-:W0:Y:S01]  /*0060*/  LDCU UR5, c[0x0][0x2fc] ;  /* 0x00005f80ff0577ac */ /* 0x000e220008000800 */
[----:B------:R-:W-:Y:S01]  /*0070*/  IMAD.MOV.U32 R25, RZ, RZ, RZ ;  /* 0x000000ffff197224 */ /* 0x000fe200078e00ff */
[----:B------:R-:W3:Y:S03]  /*0080*/  LDCU.64 UR36, c[0x0][0x358] ;  /* 0x00006b00ff2477ac */ /* 0x000ee60008000a00 */
[----:B------:R-:W1:Y:S01]  /*0090*/  LDC R18, c[0x0][0x360] ;  /* 0x0000d800ff127b82 */ /* 0x000e620000000800 */
[----:B------:R-:W4:Y:S01]  /*00a0*/  LDCU.64 UR38, c[0x0][0x380] ;  /* 0x00007000ff2677ac */ /* 0x000f220008000a00 */
[----:B--2---:R-:W-:-:S04]  /*00b0*/  IADD3 R24, P0, PT, R1, UR4, RZ ;  /* 0x0000000401187c10 */ /* 0x004fc8000ff1e0ff */
[----:B------:R-:W-:Y:S01]  /*00c0*/  IADD3 R23, P1, PT, R24, 0x8, RZ ;  /* 0x0000000818177810 */ /* 0x000fe20007f3e0ff */
[----:B0-----:R-:W-:-:S04]  /*00d0*/  IMAD.X R22, RZ, RZ, UR5, P0 ;  /* 0x00000005ff167e24 */ /* 0x001fc800080e06ff */
[----:B------:R-:W-:Y:S02]  /*00e0*/  IMAD.X R2, RZ, RZ, R22, P1 ;  /* 0x000000ffff027224 */ /* 0x000fe400008e0616 */
[----:B-1-34-:R-:W-:-:S07]  /*00f0*/  IMAD R18, R18, UR6, R3 ;  /* 0x0000000612127c24 */ /* 0x01afce000f8e0203 */
.L_x_6:
[----:B0-----:R-:W0:Y:S01]  /*0100*/  S2R R7, SR_LANEID ;  /* 0x0000000000077919 */ /* 0x001e220000000000 */
[----:B------:R-:W-:Y:S05]  /*0110*/  YIELD ;  /* 0x0000000000007946 */ /* 0x000fea0003800000 */
[----:B------:R-:W-:Y:S01]  /*0120*/  VOTEU.ANY UR4, UPT, PT ;  /* 0x0000000000047886 */ /* 0x000fe200038e0100 */
[----:B------:R-:W1:Y:S01]  /*0130*/  LDC.64 R4, c[0x4][0x8] ;  /* 0x01000200ff047b82 */ /* 0x000e620000000a00 */
[----:B------:R-:W0:Y:S08]  /*0140*/  FLO.U32 R0, UR4 ;  /* 0x0000000400007d00 */ /* 0x000e3000080e0000 */
[----:B------:R-:W1:Y:S01]  /*0150*/  POPC R3, UR4 ;  /* 0x0000000400037d09 */ /* 0x000e620008000000 */
[----:B0-----:R-:W-:-:S13]  /*0160*/  ISETP.EQ.U32.AND P0, PT, R0, R7, PT ;  /* 0x000000070000720c */ /* 0x001fda0003f02070 */
[----:B-1----:R-:W2:Y:S01]  /*0170*/  @P0 ATOMG.E.ADD.STRONG.GPU PT, R3, desc[UR36][R4.64], R3 ;  /* 0x80000003040309a8 */ /* 0x002ea200081ef124 */
[----:B------:R-:W-:Y:S01]  /*0180*/  VIADD R25, R25, 0x1 ;  /* 0x0000000119197836 */ /* 0x000fe20000000000 */
[----:B------:R-:W-:Y:S01]  /*0190*/  BSSY B6, `(.L_x_1) ;  /* 0x0000020000067945 */ /* 0x000fe20003800000 */
[----:B------:R-:W0:Y:S03]  /*01a0*/  S2R R6, SR_LTMASK ;  /* 0x0000000000067919 */ /* 0x000e260000003900 */
[----:B------:R-:W-:-:S04]  /*01b0*/  ISETP.NE.AND P0, PT, R25, 0x80, PT ;  /* 0x000000801900780c */ /* 0x000fc80003f05270 */
[----:B------:R-:W-:Y:S02]  /*01c0*/  P2R R26, PR, RZ, 0x1 ;  /* 0x00000001ff1a7803 */ /* 0x000fe40000000000 */
[----:B0-----:R-:W-:-:S06]  /*01d0*/  LOP3.LUT R6, R6, UR4, RZ, 0xc0, !PT ;  /* 0x0000000406067c12 */ /* 0x001fcc000f8ec0ff */
[----:B------:R-:W0:Y:S01]  /*01e0*/  POPC R6, R6 ;  /* 0x0000000600067309 */ /* 0x000e220000000000 */
[----:B--2---:R-:W0:Y:S02]  /*01f0*/  SHFL.IDX PT, R19, R3, R0, 0x1f ;  /* 0x00001f0003137589 */ /* 0x004e2400000e0000 */
[----:B0----5:R-:W-:-:S07]  /*0200*/  IADD3 R19, PT, PT, R19, R6, RZ ;  /* 0x0000000613137210 */ /* 0x021fce0007ffe0ff */
.L_x_4:
[----:B------:R-:W0:Y:S02]  /*0210*/  LDC.64 R14, c[0x0][0x380] ;  /* 0x0000e000ff0e7b82 */ /* 0x000e240000000a00 */
[----:B0-----:R-:W2:Y:S01]  /*0220*/  LDG.E R14, desc[UR36][R14.64+0x500000] ;  /* 0x500000240e0e7981 */ /* 0x001ea2000c1e1900 */
[----:B------:R-:W-:Y:S05]  /*0230*/  YIELD ;  /* 0x0000000000007946 */ /* 0x000fea0003800000 */
[----:B------:R-:W-:-:S04]  /*0240*/  UIADD3 UR4, UP0, UPT, UR38, 0x500000, URZ ;  /* 0x0050000026047890 */ /* 0x000fc8000ff1e0ff */
[----:B------:R-:W-:Y:S02]  /*0250*/  UIADD3.X UR5, UPT, UPT, URZ, UR39, URZ, UP0, !UPT ;  /* 0x00000027ff057290 */ /* 0x000fe400087fe4ff */
[----:B------:R-:W-:-:S04]  /*0260*/  IMAD.U32 R16, RZ, RZ, UR4 ;  /* 0x00000004ff107e24 */ /* 0x000fc8000f8e00ff */
[----:B------:R-:W-:Y:S01]  /*0270*/  IMAD.U32 R17, RZ, RZ, UR5 ;  /* 0x00000005ff117e24 */ /* 0x000fe2000f8e00ff */
[----:B--2---:R-:W-:-:S13]  /*0280*/  ISETP.GT.U32.AND P0, PT, R14, 0x1ffff, PT ;  /* 0x0001ffff0e00780c */ /* 0x004fda0003f04070 */
[----:B------:R-:W-:Y:S05]  /*0290*/  @!P0 BRA `(.L_x_2) ;  /* 0x00000000002c8947 */ /* 0x000fea0003800000 */
[----:B------:R-:W-:Y:S01]  /*02a0*/  MOV R8, 0x0 ;  /* 0x0000000000087802 */ /* 0x000fe20000000f00 */
[----:B------:R0:W-:Y:S01]  /*02b0*/  STL.64 [R1+0x8], R18 ;  /* 0x0000081201007387 */ /* 0x0001e20000100a00 */
[----:B------:R-:W1:Y:S01]  /*02c0*/  LDCU.64 UR4, c[0x4][0x28] ;  /* 0x01000500ff0477ac */ /* 0x000e620008000a00 */
[----:B------:R-:W-:Y:S01]  /*02d0*/  MOV R6, R23 ;  /* 0x0000001700067202 */ /* 0x000fe20000000f00 */
[----:B------:R-:W-:Y:S02]  /*02e0*/  IMAD.MOV.U32 R7, RZ, RZ, R2 ;  /* 0x000000ffff077224 */ /* 0x000fe400078e0002 */
[----:B------:R-:W2:Y:S01]  /*02f0*/  LDC.64 R8, c[0x4][R8] ;  /* 0x0100000008087b82 */ /* 0x000ea20000000a00 */
[----:B-1----:R-:W-:Y:S02]  /*0300*/  IMAD.U32 R4, RZ, RZ, UR4 ;  /* 0x00000004ff047e24 */ /* 0x002fe4000f8e00ff */
[----:B0-----:R-:W-:-:S07]  /*0310*/  IMAD.U32 R5, RZ, RZ, UR5 ;  /* 0x00000005ff057e24 */ /* 0x001fce000f8e00ff */
[----:B------:R-:W-:-:S07]  /*0320*/  LEPC R20, `(.L_x_3) ;  /* 0x000000001014794e */ /* 0x000fce0000000000 */
[----:B--2---:R-:W-:Y:S05]  /*0330*/  CALL.ABS.NOINC R8 ;  /* 0x0000000008007343 */ /* 0x004fea0003c00000 */
.L_x_3:
[----:B------:R-:W-:Y:S05]  /*0340*/  BRA `(.L_x_4) ;  /* 0xfffffffc00b07947 */ /* 0x000fea000383ffff */
.L_x_2:
[----:B------:R-:W-:-:S06]  /*0350*/  VIADD R15, R14, 0x1 ;  /* 0x000000010e0f7836 */ /* 0x000fcc0000000000 */
[----:B------:R-:W2:Y:S02]  /*0360*/  ATOMG.E.CAS.STRONG.GPU PT, R15, [R16], R14, R15 ;  /* 0x0000000e100f73a9 */ /* 0x000ea400001ee10f */
[----:B--2---:R-:W-:-:S13]  /*0370*/  ISETP.NE.AND P0, PT, R15, R14, PT ;  /* 0x0000000e0f00720c */ /* 0x004fda0003f05270 */
[----:B------:R-:W-:Y:S05]  /*0380*/  @P0 BRA `(.L_x_4) ;  /* 0xfffffffc00a00947 */ /* 0x000fea000383ffff */
[----:B------:R-:W-:Y:S05]  /*0390*/  BSYNC B6 ;  /* 0x0000000000067941 */ /* 0x000fea0003800000 */
.L_x_1:
[----:B------:R-:W0:Y:S01]  /*03a0*/  LDC.64 R4, c[0x0][0x380] ;  /* 0x0000e000ff047b82 */ /* 0x000e220000000a00 */
[----:B------:R-:W-:Y:S02]  /*03b0*/  IMAD.MOV.U32 R8, RZ, RZ, RZ ;  /* 0x000000ffff087224 */ /* 0x000fe400078e00ff */
[----:B------:R-:W-:-:S05]  /*03c0*/  IMAD.MOV.U32 R9, RZ, RZ, R19 ;  /* 0x000000ffff097224 */ /* 0x000fca00078e0013 */
[----:B------:R-:W1:Y:S01]  /*03d0*/  LDC.64 R6, c[0x4][0x20] ;  /* 0x01000800ff067b82 */ /* 0x000e620000000a00 */
[----:B0-----:R-:W-:-:S05]  /*03e0*/  IMAD.WIDE.U32 R4, R14, 0x28, R4 ;  /* 0x000000280e047825 */ /* 0x001fca00078e0004 */
[----:B------:R0:W-:Y:S04]  /*03f0*/  STG.E.64 desc[UR36][R4.64+0x8], R8 ;  /* 0x0000080804007986 */ /* 0x0001e8000c101b24 */
[----:B------:R-:W-:Y:S04]  /*0400*/  STG.E.64 desc[UR36][R4.64], RZ ;  /* 0x000000ff04007986 */ /* 0x000fe8000c101b24 */
[----:B------:R-:W-:Y:S04]  /*0410*/  STG.E.64 desc[UR36][R4.64+0x10], RZ ;  /* 0x000010ff04007986 */ /* 0x000fe8000c101b24 */
[----:B------:R-:W-:Y:S04]  /*0420*/  STG.E.64 desc[UR36][R4.64+0x18], RZ ;  /* 0x000018ff04007986 */ /* 0x000fe8000c101b24 */
[----:B------:R2:W-:Y:S04]  /*0430*/  STG.E desc[UR36][R4.64+0x20], RZ ;  /* 0x000020ff04007986 */ /* 0x0005e8000c101924 */
[----:B-1----:R-:W3:Y:S01]  /*0440*/  LDG.E.64 R6, desc[UR36][R6.64] ;  /* 0x0000002406067981 */ /* 0x002ee2000c1e1b00 */
[----:B------:R-:W1:Y:S01]  /*0450*/  LDC.64 R12, c[0x4][0x10] ;  /* 0x01000400ff0c7b82 */ /* 0x000e620000000a00 */
[----:B------:R-:W-:Y:S01]  /*0460*/  VOTEU.ANY UR4, UPT, PT ;  /* 0x0000000000047886 */ /* 0x000fe200038e0100 */
[----:B------:R-:W4:Y:S01]  /*0470*/  S2R R0, SR_LANEID ;  /* 0x0000000000007919 */ /* 0x000f220000000000 */
[----:B------:R-:W-:-:S02]  /*0480*/  UFLO.U32 UR5, UR4 ;  /* 0x00000004000572bd */ /* 0x000fc400080e0000 */
[----:B------:R-:W0:Y:S04]  /*0490*/  POPC R3, UR4 ;  /* 0x0000000400037d09 */ /* 0x000e280008000000 */
[----:B----4-:R-:W-:-:S05]  /*04a0*/  ISETP.EQ.U32.AND P0, PT, R0, UR5, PT ;  /* 0x0000000500007c0c */ /* 0x010fca000bf02070 */
[----:B------:R-:W2:Y:S01]  /*04b0*/  LDCU.64 UR4, c[0x4][0x30] ;  /* 0x01000600ff0477ac */ /* 0x000ea20008000a00 */
[----:B---3--:R-:W-:-:S07]  /*04c0*/  IMAD.WIDE.U32 R10, R14, 0x4, R6 ;  /* 0x000000040e0a7825 */ /* 0x008fce00078e0006 */
[----:B0-----:R0:W-:Y:S04]  /*04d0*/  @P0 ATOM.E.ADD.STRONG.GPU PT, RZ, desc[UR36][R10.64], R3 ;  /* 0x800000030aff098a */ /* 0x0011e800081ef124 */
[----:B-1----:R0:W5:Y:S01]  /*04e0*/  @P0 ATOMG.E.ADD.STRONG.GPU PT, RZ, desc[UR36][R12.64], R3 ;  /* 0x800000030cff09a8 */ /* 0x00216200081ef124 */
[----:B------:R-:W-:Y:S01]  /*04f0*/  MOV R8, 0x0 ;  /* 0x0000000000087802 */ /* 0x000fe20000000f00 */
[----:B--2---:R-:W-:Y:S01]  /*0500*/  IMAD.U32 R4, RZ, RZ, UR4 ;  /* 0x00000004ff047e24 */ /* 0x004fe2000f8e00ff */
[----:B------:R-:W-:Y:S01]  /*0510*/  MOV R15, R19 ;  /* 0x00000013000f7202 */ /* 0x000fe20000000f00 */
[----:B------:R-:W-:Y:S02]  /*0520*/  IMAD.U32 R5, RZ, RZ, UR5 ;  /* 0x00000005ff057e24 */ /* 0x000fe4000f8e00ff */
[----:B------:R-:W-:Y:S01]  /*0530*/  IMAD.MOV.U32 R6, RZ, RZ, R24 ;  /* 0x000000ffff067224 */ /* 0x000fe200078e0018 */
[----:B------:R-:W1:Y:S01]  /*0540*/  LDC.64 R8, c[0x4][R8] ;  /* 0x0100000008087b82 */ /* 0x000e620000000a00 */
[----:B------:R0:W-:Y:S01]  /*0550*/  STL.64 [R1], R14 ;  /* 0x0000000e01007387 */ /* 0x0001e20000100a00 */
[----:B------:R-:W-:-:S07]  /*0560*/  IMAD.MOV.U32 R7, RZ, RZ, R22 ;  /* 0x000000ffff077224 */ /* 0x000fce00078e0016 */
[----:B------:R-:W-:-:S07]  /*0570*/  LEPC R20, `(.L_x_5) ;  /* 0x000000001014794e */ /* 0x000fce0000000000 */
[----:B01---5:R-:W-:Y:S05]  /*0580*/  CALL.ABS.NOINC R8 ;  /* 0x0000000008007343 */ /* 0x023fea0003c00000 */
.L_x_5:
[----:B------:R-:W0:Y:S01]  /*0590*/  S2R R0, SR_LANEID ;  /* 0x0000000000007919 */ /* 0x000e220000000000 */
[----:B------:R-:W1:Y:S01]  /*05a0*/  LDC.64 R4, c[0x4][0x18] ;  /* 0x01000600ff047b82 */ /* 0x000e620000000a00 */
[----:B------:R-:W-:Y:S01]  /*05b0*/  VOTEU.ANY UR4, UPT, PT ;  /* 0x0000000000047886 */ /* 0x000fe200038e0100 */
[----:B------:R-:W-:Y:S01]  /*05c0*/  ISETP.NE.AND P6, PT, R26, RZ, PT ;  /* 0x000000ff1a00720c */ /* 0x000fe20003fc5270 */
[----:B------:R-:W-:Y:S02]  /*05d0*/  UFLO.U32 UR5, UR4 ;  /* 0x00000004000572bd */ /* 0x000fe400080e0000 */
[----:B------:R-:W1:Y:S04]  /*05e0*/  POPC R3, UR4 ;  /* 0x0000000400037d09 */ /* 0x000e680008000000 */
[----:B0-----:R-:W-:-:S13]  /*05f0*/  ISETP.EQ.U32.AND P0, PT, R0, UR5, PT ;  /* 0x0000000500007c0c */ /* 0x001fda000bf02070 */
[----:B-1----:R0:W5:Y:S04]  /*0600*/  @P0 ATOMG.E.ADD.STRONG.GPU PT, RZ, desc[UR36][R4.64], R3 ;  /* 0x8000000304ff09a8 */ /* 0x00216800081ef124 */
[----:B------:R0:W5:Y:S01]  /*0610*/  @P0 ATOMG.E.ADD.STRONG.GPU PT, RZ, desc[UR36][R16.64+0x4], R3 ;  /* 0x8000040310ff09a8 */ /* 0x00016200081ef124 */
[----:B------:R-:W-:Y:S05]  /*0620*/  @P6 BRA `(.L_x_6) ;  /* 0xfffffff800b46947 */ /* 0x000fea000383ffff */
[----:B------:R-:W-:Y:S05]  /*0630*/  BSYNC B7 ;  /* 0x0000000000077941 */ /* 0x000fea0003800000 */
.L_x_0:
[----:B------:R-:W-:Y:S01]  /*0640*/  @!PT LDS RZ, [RZ] ;  /* 0x00000000fffff984 */ /* 0x000fe20000000800 */
[----:B------:R-:W-:Y:S01]  /*0650*/  @!PT LDS RZ, [RZ] ;  /* 0x00000000fffff984 */ /* 0x000fe20000000800 */
[----:B------:R-:W-:Y:S01]  /*0660*/  @!PT LDS RZ, [RZ] ;  /* 0x00000000fffff984 */ /* 0x000fe20000000800 */
[----:B------:R-:W-:Y:S01]  /*0670*/  @!PT LDS RZ, [RZ] ;  /* 0x00000000fffff984 */ /* 0x000fe20000000800 */
[----:B------:R-:W-:-:S00]  /*0680*/  MEMBAR.ALL.CTA ;  /* 0x0000000000007992 */ /* 0x000fc00000008000 */
[----:B------:R-:W-:Y:S06]  /*0690*/  MEMBAR.SC.GPU ;  /* 0x0000000000007992 */ /* 0x000fec0000002000 */
[----:B------:R-:W-:-:S00]  /*06a0*/  ERRBAR ;  /* 0x00000000000079ab */ /* 0x000fc00000000000 */
[----:B------:R-:W-:Y:S06]  /*06b0*/  CGAERRBAR ;  /* 0x00000000000075ab */ /* 0x000fec0000000000 */
[----:B------:R-:W-:Y:S04]  /*06c0*/  CCTL.IVALL ;  /* 0x00000000ff00798f */ /* 0x000fe80002000000 */
[----:B------:R-:W2:Y:S02]  /*06d0*/  ATOMG.E.OR.STRONG.GPU PT, R0, desc[UR36][R16.64+0x4], RZ ;  /* 0x800004ff100079a8 */ /* 0x000ea4000b1ef124 */
[----:B--2---:R-:W-:-:S13]  /*06e0*/  ISETP.GE.AND P0, PT, R0, 0x1, PT ;  /* 0x000000010000780c */ /* 0x004fda0003f06270 */
[----:B------:R-:W-:Y:S05]  /*06f0*/  @!P0 EXIT ;  /* 0x000000000000894d */ /* 0x000fea0003800000 */
[----:B------:R-:W1:Y:S01]  /*0700*/  LDCU UR4, c[0x0][0x2f8] ;  /* 0x00005f00ff0477ac */ /* 0x000e620008000800 */
[----:B------:R-:W-:Y:S01]  /*0710*/  BSSY.RECONVERGENT B7, `(.L_x_7) ;  /* 0x000002c000077945 */ /* 0x000fe20003800200 */
[----:B-1----:R-:W-:-:S07]  /*0720*/  IADD3 R2, PT, PT, R24, -UR4, RZ ;  /* 0x8000000418027c10 */ /* 0x002fce000fffe0ff */
.L_x_13:
[----:B0-----:R-:W0:Y:S02]  /*0730*/  LDC.64 R4, c[0x0][0x380] ;  /* 0x0000e000ff047b82 */ /* 0x001e240000000a00 */
[----:B0-----:R-:W2:Y:S01]  /*0740*/  LDG.E R10, desc[UR36][R4.64+0x500000] ;  /* 0x50000024040a7981 */ /* 0x001ea2000c1e1900 */
[----:B------:R-:W-:Y:S05]  /*0750*/  YIELD ;  /* 0x0000000000007946 */ /* 0x000fea0003800000 */
[----:B------:R-:W-:Y:S01]  /*0760*/  BSSY.RELIABLE B6, `(.L_x_8) ;  /* 0x0000025000067945 */ /* 0x000fe20003800100 */
[----:B--2---:R-:W-:-:S13]  /*0770*/  ISETP.NE.AND P0, PT, R10, RZ, PT ;  /* 0x000000ff0a00720c */ /* 0x004fda0003f05270 */
[----:B------:R-:W-:Y:S05]  /*0780*/  @!P0 BRA `(.L_x_9) ;  /* 0x0000000000548947 */ /* 0x000fea0003800000 */
[----:B------:R-:W-:-:S05]  /*0790*/  VIADD R11, R10, 0xffffffff ;  /* 0xffffffff0a0b7836 */ /* 0x000fca0000000000 */
[----:B------:R-:W2:Y:S02]  /*07a0*/  ATOMG.E.CAS.STRONG.GPU PT, R3, [R16], R10, R11 ;  /* 0x0000000a100373a9 */ /* 0x000ea400001ee10b */
[----:B--2---:R-:W-:-:S13]  /*07b0*/  ISETP.NE.AND P0, PT, R3, R10, PT ;  /* 0x0000000a0300720c */ /* 0x004fda0003f05270 */
[----:B------:R-:W-:Y:S05]  /*07c0*/  @P0 BRA `(.L_x_10) ;  /* 0x0000000000780947 */ /* 0x000fea0003800000 */
[----:B------:R-:W-:Y:S01]  /*07d0*/  MOV R0, 0x0 ;  /* 0x0000000000007802 */ /* 0x000fe20000000f00 */
[----:B------:R0:W-:Y:S01]  /*07e0*/  STL [R2], R11 ;  /* 0x0000000b02007387 */ /* 0x0001e20000100800 */
[----:B------:R-:W1:Y:S01]  /*07f0*/  LDCU.64 UR4, c[0x4][0x38] ;  /* 0x01000700ff0477ac */ /* 0x000e620008000a00 */
[----:B------:R-:W-:Y:S01]  /*0800*/  MOV R6, R24 ;  /* 0x0000001800067202 */ /* 0x000fe20000000f00 */
[----:B------:R0:W2:Y:S01]  /*0810*/  LDC.64 R8, c[0x4][R0] ;  /* 0x0100000000087b82 */ /* 0x0000a20000000a00 */
[----:B------:R-:W-:Y:S02]  /*0820*/  IMAD.MOV.U32 R7, RZ, RZ, R22 ;  /* 0x000000ffff077224 */ /* 0x000fe400078e0016 */
[----:B-1----:R-:W-:Y:S02]  /*0830*/  IMAD.U32 R4, RZ, RZ, UR4 ;  /* 0x00000004ff047e24 */ /* 0x002fe4000f8e00ff */
[----:B0-----:R-:W-:-:S07]  /*0840*/  IMAD.U32 R5, RZ, RZ, UR5 ;  /* 0x00000005ff057e24 */ /* 0x001fce000f8e00ff */
[----:B------:R-:W-:-:S07]  /*0850*/  LEPC R20, `(.L_x_11) ;  /* 0x000000001014794e */ /* 0x000fce0000000000 */
[----:B--2--5:R-:W-:Y:S05]  /*0860*/  CALL.ABS.NOINC R8 ;  /* 0x0000000008007343 */ /* 0x024fea0003c00000 */
.L_x_11:
[----:B------:R-:W0:Y:S01]  /*0870*/  S2R R0, SR_LANEID ;  /* 0x0000000000007919 */ /* 0x000e220000000000 */
[----:B------:R-:W-:Y:S02]  /*0880*/  VOTEU.ANY UR4, UPT, PT ;  /* 0x0000000000047886 */ /* 0x000fe400038e0100 */
[----:B------:R-:W-:Y:S02]  /*0890*/  UFLO.U32 UR5, UR4 ;  /* 0x00000004000572bd */ /* 0x000fe400080e0000 */
[----:B------:R-:W-:-:S06]  /*08a0*/  UPOPC UR4, UR4 ;  /* 0x00000004000472bf */ /* 0x000fcc0008000000 */
[----:B------:R-:W-:Y:S01]  /*08b0*/  IMAD R3, RZ, RZ, -UR4 ;  /* 0x80000004ff037e24 */ /* 0x000fe2000f8e02ff */
[----:B0-----:R-:W-:-:S13]  /*08c0*/  ISETP.EQ.U32.AND P0, PT, R0, UR5, PT ;  /* 0x0000000500007c0c */ /* 0x001fda000bf02070 */
[----:B------:R0:W5:Y:S02]  /*08d0*/  @P0 ATOMG.E.ADD.STRONG.GPU PT, RZ, desc[UR36][R16.64+0x4], R3 ;  /* 0x8000040310ff09a8 */ /* 0x00016400081ef124 */
.L_x_9:
        /* <DEDUP_REMOVED lines=10> */
[----:B--2---:R-:W-:-:S13]  /*0980*/  ISETP.GT.AND P0, PT, R0, RZ, PT ;  /* 0x000000ff0000720c */ /* 0x004fda0003f04270 */
[----:B------:R-:W-:Y:S05]  /*0990*/  @!P0 BREAK.RELIABLE B6 ;  /* 0x0000000000068942 */ /* 0x000fea0003800100 */
[----:B------:R-:W-:Y:S05]  /*09a0*/  @!P0 BRA `(.L_x_12) ;  /* 0x0000000000088947 */ /* 0x000fea0003800000 */
.L_x_10:
[----:B------:R-:W-:Y:S05]  /*09b0*/  BSYNC.RELIABLE B6 ;  /* 0x0000000000067941 */ /* 0x000fea0003800100 */
.L_x_8:
[----:B------:R-:W-:Y:S05]  /*09c0*/  BRA `(.L_x_13) ;  /* 0xfffffffc00587947 */ /* 0x000fea000383ffff */
.L_x_12:
[----:B------:R-:W-:Y:S05]  /*09d0*/  BSYNC.RECONVERGENT B7 ;  /* 0x0000000000077941 */ /* 0x000fea0003800200 */
.L_x_7:
[----:B------:R-:W-:Y:S05]  /*09e0*/  EXIT ;  /* 0x000000000000794d */ /* 0x000fea0003800000 */
.L_x_14:
[----:B------:R-:W-:-:S00]  /*09f0*/  BRA `(.L_x_14) ;  /* 0xfffffffc00fc7947 */ /* 0x000fc0000383ffff */
[----:B------:R-:W-:-:S00]  /*0a00*/  NOP ;  /* 0x0000000000007918 */ /* 0x000fc00000000000 */
[----:B------:R-:W-:-:S00]  /*0a10*/  NOP ;  /* 0x0000000000007918 */ /* 0x000fc00000000000 */
[----:B------:R-:W-:-:S00]  /*0a20*/  NOP ;  /* 0x0000000000007918 */ /* 0x000fc00000000000 */
[----:B------:R-:W-:-:S00]  /*0a30*/  NOP ;  /* 0x0000000000007918 */ /* 0x000fc00000000000 */
[----:B------:R-:W-:-:S00]  /*0a40*/  NOP ;  /* 0x0000000000007918 */ /* 0x000fc00000000000 */
[----:B------:R-:W-:-:S00]  /*0a50*/  NOP ;  /* 0x0000000000007918 */ /* 0x000fc00000000000 */
[----:B------:R-:W-:-:S00]  /*0a60*/  NOP ;  /* 0x0000000000007918 */ /* 0x000fc00000000000 */
[----:B------:R-:W-:-:S00]  /*0a70*/  NOP ;  /* 0x0000000000007918 */ /* 0x000fc00000000000 */
.L_x_15:


//--------------------- .nv.global.init           --------------------------
	.section	.nv.global.init,"aw",@progbits
	.align	4
.nv.global.init:
	.type		globalTaskCounter,@object
	.size		globalTaskCounter,($str$2 - globalTaskCounter)
globalTaskCounter:
        /*0000*/ 	.byte	0xe8, 0x03, 0x00, 0x00
	.type		$str$2,@object
	.size		$str$2,($str$1 - $str$2)
$str$2:
        /*0004*/ 	.byte	0x50, 0x6f, 0x70, 0x70, 0x65, 0x64, 0x20, 0x69, 0x74, 0x65, 0x6d, 0x20, 0x61, 0x74, 0x20, 0x69
        /*0014*/ 	.byte	0x6e, 0x64, 0x65, 0x78, 0x20, 0x25, 0x64, 0x0a, 0x00
	.type		$str$1,@object
	.size		$str$1,($str - $str$1)
$str$1:
        /*001d*/ 	.byte	0x50, 0x75, 0x73, 0x68, 0x65, 0x64, 0x20, 0x69, 0x74, 0x65, 0x6d, 0x20, 0x61, 0x74, 0x20, 0x69
        /*002d*/ 	.byte	0x6e, 0x64, 0x65, 0x78, 0x20, 0x25, 0x64, 0x20, 0x77, 0x69, 0x74, 0x68, 0x20, 0x75, 0x74, 0x69
        /*003d*/ 	.byte	0x6c, 0x69, 0x74, 0x79, 0x20, 0x25, 0x64, 0x0a, 0x00
	.type		$str,@object
	.size		$str,(.L_4 - $str)
$str:
        /*0046*/ 	.byte	0x54, 0x68, 0x72, 0x65, 0x61, 0x64, 0x20, 0x25, 0x64, 0x3a, 0x20, 0x70, 0x75, 0x73, 0x68, 0x20
        /*0056*/ 	.byte	0x66, 0x61, 0x69, 0x6c, 0x65, 0x64, 0x20, 0x28, 0x73, 0x74, 0x61, 0x63, 0x6b, 0x20, 0x66, 0x75
        /*0066*/ 	.byte	0x6c, 0x6c, 0x29, 0x20, 0x66, 0x6f, 0x72, 0x20, 0x6e, 0x65, 0x77, 0x20, 0x69, 0x74, 0x65, 0x6d
        /*0076*/ 	.byte	0x20, 0x25, 0x64, 0x0a, 0x00
.L_4:


//--------------------- .nv.shared.reserved.0     --------------------------
	.section	.nv.shared.reserved.0,"aw",@nobits
	.weak		__nv_reservedSMEM_offset_0_alias
	.size		__nv_reservedSMEM_offset_0_alias, 0, 64
	.other		__nv_reservedSMEM_offset_0_alias,@"STO_CUDA_RESERVED_SHARED STV_DEFAULT"
__nv_reservedSMEM_offset_0_alias:
	.zero		0
	.zero		64


//--------------------- .nv.global                --------------------------
	.section	.nv.global,"aw",@nobits
	.align	8
.nv.global:
	.type		appeared,@object
	.size		appeared,(pushCount - appeared)
	.other		appeared,@"STV_DEFAULT STO_CUDA_MANAGED"
appeared:
	.zero		8
	.type		pushCount,@object
	.size		pushCount,(printedPushCount - pushCount)
	.other		pushCount,@"STV_DEFAULT STO_CUDA_MANAGED"
pushCount:
	.zero		4
	.type		printedPushCount,@object
	.size		printedPushCount,(.L_2 - printedPushCount)
	.other		printedPushCount,@"STV_DEFAULT STO_CUDA_MANAGED"
printedPushCount:
	.zero		4
.L_2:


//--------------------- .nv.constant0._Z16stressTestKernelP15AtomicWorkStack --------------------------
	.section	.nv.constant0._Z16stressTestKernelP15AtomicWorkStack,"a",@progbits
	.sectionflags	@""
	.align	4
.nv.constant0._Z16stressTestKernelP15AtomicWorkStack:
	.zero		904


//--------------------- SYMBOLS --------------------------

	.type		.nv.reservedSmem.offset0,@object
	.size		.nv.reservedSmem.offset0,0x4
	.type		vprintf,@function
